	.headerflags	@"EF_CUDA_TEXMODE_UNIFIED EF_CUDA_64BIT_ADDRESS EF_CUDA_ACCELERATORS EF_CUDA_SM90 EF_CUDA_VIRTUAL_SM(EF_CUDA_SM90)"
	.elftype	@"ET_EXEC"


//--------------------- .nv.info                  --------------------------
	.section	.nv.info,"",@"SHT_CUDA_INFO"
	.align	4


	//----- nvinfo : EIATTR_REGCOUNT
	.align		4
        /*0000*/ 	.byte	0x04, 0x2f
        /*0002*/ 	.short	(.L_3 - .L_2)
	.align		4
.L_2:
        /*0004*/ 	.word	index@(triton_poi_fused__native_batch_norm_legit_no_training_leaky_relu_17)
        /*0008*/ 	.word	0x00000010


	//----- nvinfo : EIATTR_MIN_STACK_SIZE
	.align		4
.L_3:
        /*000c*/ 	.byte	0x04, 0x12
        /*000e*/ 	.short	(.L_5 - .L_4)
	.align		4
.L_4:
        /*0010*/ 	.word	index@(triton_poi_fused__native_batch_norm_legit_no_training_leaky_relu_17)
        /*0014*/ 	.word	0x00000000


	//----- nvinfo : EIATTR_FRAME_SIZE
	.align		4
.L_5:
        /*0018*/ 	.byte	0x04, 0x11
        /*001a*/ 	.short	(.L_7 - .L_6)
	.align		4
.L_6:
        /*001c*/ 	.word	index@(triton_poi_fused__native_batch_norm_legit_no_training_leaky_relu_17)
        /*0020*/ 	.word	0x00000000


	//----- nvinfo : EIATTR_MIN_STACK_SIZE
	.align		4
.L_7:
        /*0024*/ 	.byte	0x04, 0x12
        /*0026*/ 	.short	(.L_9 - .L_8)
	.align		4
.L_8:
        /*0028*/ 	.word	index@(triton_poi_fused__native_batch_norm_legit_no_training_leaky_relu_17)
        /*002c*/ 	.word	0x00000000
.L_9:


//--------------------- .nv.info.triton_poi_fused__native_batch_norm_legit_no_training_leaky_relu_17 --------------------------
	.section	.nv.info.triton_poi_fused__native_batch_norm_legit_no_training_leaky_relu_17,"",@"SHT_CUDA_INFO"
	.sectionflags	@""
	.align	4


	//----- nvinfo : EIATTR_CUDA_API_VERSION
	.align		4
        /*0000*/ 	.byte	0x04, 0x37
        /*0002*/ 	.short	(.L_11 - .L_10)
.L_10:
        /*0004*/ 	.word	0x0000007c


	//----- nvinfo : EIATTR_KPARAM_INFO
	.align		4
.L_11:
        /*0008*/ 	.byte	0x04, 0x17
        /*000a*/ 	.short	(.L_13 - .L_12)
.L_12:
        /*000c*/ 	.word	0x00000000
        /*0010*/ 	.short	0x0006
        /*0012*/ 	.short	0x0030
        /*0014*/ 	.byte	0x00, 0xf0, 0x11, 0x00


	//----- nvinfo : EIATTR_KPARAM_INFO
	.align		4
.L_13:
        /*0018*/ 	.byte	0x04, 0x17
        /*001a*/ 	.short	(.L_15 - .L_14)
.L_14:
        /*001c*/ 	.word	0x00000000
        /*0020*/ 	.short	0x0005
        /*0022*/ 	.short	0x0028
        /*0024*/ 	.byte	0x00, 0xf4, 0x21, 0x00


	//----- nvinfo : EIATTR_KPARAM_INFO
	.align		4
.L_15:
        /*0028*/ 	.byte	0x04, 0x17
        /*002a*/ 	.short	(.L_17 - .L_16)
.L_16:
        /*002c*/ 	.word	0x00000000
        /*0030*/ 	.short	0x0004
        /*0032*/ 	.short	0x0020
        /*0034*/ 	.byte	0x00, 0xf4, 0x21, 0x00


	//----- nvinfo : EIATTR_KPARAM_INFO
	.align		4
.L_17:
        /*0038*/ 	.byte	0x04, 0x17
        /*003a*/ 	.short	(.L_19 - .L_18)
.L_18:
        /*003c*/ 	.word	0x00000000
        /*0040*/ 	.short	0x0003
        /*0042*/ 	.short	0x0018
        /*0044*/ 	.byte	0x00, 0xf4, 0x21, 0x00


	//----- nvinfo : EIATTR_KPARAM_INFO
	.align		4
.L_19:
        /*0048*/ 	.byte	0x04, 0x17
        /*004a*/ 	.short	(.L_21 - .L_20)
.L_20:
        /*004c*/ 	.word	0x00000000
        /*0050*/ 	.short	0x0002
        /*0052*/ 	.short	0x0010
        /*0054*/ 	.byte	0x00, 0xf4, 0x21, 0x00


	//----- nvinfo : EIATTR_KPARAM_INFO
	.align		4
.L_21:
        /*0058*/ 	.byte	0x04, 0x17
        /*005a*/ 	.short	(.L_23 - .L_22)
.L_22:
        /*005c*/ 	.word	0x00000000
        /*0060*/ 	.short	0x0001
        /*0062*/ 	.short	0x0008
        /*0064*/ 	.byte	0x00, 0xf4, 0x21, 0x00


	//----- nvinfo : EIATTR_KPARAM_INFO
	.align		4
.L_23:
        /*0068*/ 	.byte	0x04, 0x17
        /*006a*/ 	.short	(.L_25 - .L_24)
.L_24:
        /*006c*/ 	.word	0x00000000
        /*0070*/ 	.short	0x0000
        /*0072*/ 	.short	0x0000
        /*0074*/ 	.byte	0x00, 0xf4, 0x21, 0x00


	//----- nvinfo : EIATTR_SPARSE_MMA_MASK
	.align		4
.L_25:
        /*0078*/ 	.byte	0x03, 0x50
        /*007a*/ 	.short	0x0000


	//----- nvinfo : EIATTR_MAXREG_COUNT
	.align		4
        /*007c*/ 	.byte	0x03, 0x1b
        /*007e*/ 	.short	0x00ff


	//----- nvinfo : EIATTR_EXIT_INSTR_OFFSETS
	.align		4
        /*0080*/ 	.byte	0x04, 0x1c
        /*0082*/ 	.short	(.L_27 - .L_26)


	//   ....[0]....
.L_26:
        /*0084*/ 	.word	0x000003d0


	//----- nvinfo : EIATTR_REQNTID
	.align		4
.L_27:
        /*0088*/ 	.byte	0x04, 0x10
        /*008a*/ 	.short	(.L_29 - .L_28)
.L_28:
        /*008c*/ 	.word	0x00000080
        /*0090*/ 	.word	0x00000001
        /*0094*/ 	.word	0x00000001


	//----- nvinfo : EIATTR_CBANK_PARAM_SIZE
	.align		4
.L_29:
        /*0098*/ 	.byte	0x03, 0x19
        /*009a*/ 	.short	0x0034


	//----- nvinfo : EIATTR_PARAM_CBANK
	.align		4
        /*009c*/ 	.byte	0x04, 0x0a
        /*009e*/ 	.short	(.L_31 - .L_30)
	.align		4
.L_30:
        /*00a0*/ 	.word	index@(.nv.constant0.triton_poi_fused__native_batch_norm_legit_no_training_leaky_relu_17)
        /*00a4*/ 	.short	0x0210
        /*00a6*/ 	.short	0x0034


	//----- nvinfo : EIATTR_SW_WAR
	.align		4
.L_31:
        /*00a8*/ 	.byte	0x04, 0x36
        /*00aa*/ 	.short	(.L_33 - .L_32)
.L_32:
        /*00ac*/ 	.word	0x00000008
.L_33:


//--------------------- .nv.callgraph             --------------------------
	.section	.nv.callgraph,"",@"SHT_CUDA_CALLGRAPH"
	.align	4
	.sectionentsize	8
	.align		4
        /*0000*/ 	.word	0x00000000
	.align		4
        /*0004*/ 	.word	0xffffffff
	.align		4
        /*0008*/ 	.word	0x00000000
	.align		4
        /*000c*/ 	.word	0xfffffffe
	.align		4
        /*0010*/ 	.word	0x00000000
	.align		4
        /*0014*/ 	.word	0xfffffffd
	.align		4
        /*0018*/ 	.word	0x00000000
	.align		4
        /*001c*/ 	.word	0xfffffffc


//--------------------- .nv.constant4             --------------------------
	.section	.nv.constant4,"a",@progbits
	.align	8
	.align		8
.nv.constant4:
        /*0000*/ 	.dword	_$_str
	.align		8
        /*0008*/ 	.dword	_$_str_$_2


//--------------------- .text.triton_poi_fused__native_batch_norm_legit_no_training_leaky_relu_17 --------------------------
	.section	.text.triton_poi_fused__native_batch_norm_legit_no_training_leaky_relu_17,"ax",@progbits
	.align	128
        .global         triton_poi_fused__native_batch_norm_legit_no_training_leaky_relu_17
        .type           triton_poi_fused__native_batch_norm_legit_no_training_leaky_relu_17,@function
        .size           triton_poi_fused__native_batch_norm_legit_no_training_leaky_relu_17,(.L_x_1 - triton_poi_fused__native_batch_norm_legit_no_training_leaky_relu_17)
        .other          triton_poi_fused__native_batch_norm_legit_no_training_leaky_relu_17,@"STO_CUDA_ENTRY STV_DEFAULT"
triton_poi_fused__native_batch_norm_legit_no_training_leaky_relu_17:
.text.triton_poi_fused__native_batch_norm_legit_no_training_leaky_relu_17:
[----:B------:R-:W-:Y:S01]  /*0000*/  LDC R1, c[0x0][0x28] ;  /* 0x00000a00ff017b82 */ /* 0x000fe20000000800 */
[----:B------:R-:W1:Y:S07]  /*0010*/  S2R R0, SR_TID.X ;  /* 0x0000000000007919 */ /* 0x000e6e0000002100 */
[----:B------:R-:W2:Y:S01]  /*0020*/  LDC.64 R2, c[0x0][0x228] ;  /* 0x00008a00ff027b82 */ /* 0x000ea20000000a00 */
[----:B------:R-:W-:Y:S01]  /*0030*/  ULDC.64 UR4, c[0x0][0x208] ;  /* 0x0000820000047ab9 */ /* 0x000fe20000000a00 */
[----:B------:R-:W3:Y:S06]  /*0040*/  S2R R7, SR_CTAID.X ;  /* 0x0000000000077919 */ /* 0x000eec0000002500 */
[----:B------:R-:W4:Y:S08]  /*0050*/  LDC.64 R8, c[0x0][0x230] ;  /* 0x00008c00ff087b82 */ /* 0x000f300000000a00 */
[----:B------:R-:W5:Y:S01]  /*0060*/  LDC.64 R10, c[0x0][0x238] ;  /* 0x00008e00ff0a7b82 */ /* 0x000f620000000a00 */
[----:B-1----:R-:W-:-:S02]  /*0070*/  SHF.L.U32 R0, R0, 0x1, RZ ;  /* 0x0000000100007819 */ /* 0x002fc400000006ff */
[----:B---3--:R-:W-:Y:S02]  /*0080*/  SHF.R.S32.HI R5, RZ, 0x17, R7 ;  /* 0x00000017ff057819 */ /* 0x008fe40000011407 */
[----:B------:R-:W-:Y:S02]  /*0090*/  LOP3.LUT R0, R0, 0xfe, RZ, 0xc0, !PT ;  /* 0x000000fe00007812 */ /* 0x000fe400078ec0ff */
[----:B------:R-:W-:Y:S02]  /*00a0*/  SGXT R5, R5, 0x1 ;  /* 0x000000010505781a */ /* 0x000fe40000000200 */
[----:B------:R-:W-:Y:S02]  /*00b0*/  LEA R0, R7, R0, 0x8 ;  /* 0x0000000007007211 */ /* 0x000fe400078e40ff */
[----:B------:R-:W1:Y:S02]  /*00c0*/  LDC.64 R6, c[0x0][0x220] ;  /* 0x00008800ff067b82 */ /* 0x000e640000000a00 */
[----:B------:R-:W-:-:S04]  /*00d0*/  LEA.HI R5, R5, R0, RZ, 0x9 ;  /* 0x0000000005057211 */ /* 0x000fc800078f48ff */
[----:B------:R-:W-:-:S04]  /*00e0*/  LOP3.LUT R5, R5, 0xfffffe00, RZ, 0xc0, !PT ;  /* 0xfffffe0005057812 */ /* 0x000fc800078ec0ff */
[----:B------:R-:W-:Y:S02]  /*00f0*/  IADD3 R13, R0, -R5, RZ ;  /* 0x80000005000d7210 */ /* 0x000fe40007ffe0ff */
[----:B------:R-:W3:Y:S03]  /*0100*/  LDC.64 R4, c[0x0][0x218] ;  /* 0x00008600ff047b82 */ /* 0x000ee60000000a00 */
[----:B--2---:R-:W-:-:S06]  /*0110*/  IMAD.WIDE R2, R13, 0x4, R2 ;  /* 0x000000040d027825 */ /* 0x004fcc00078e0202 */
[----:B------:R-:W2:Y:S01]  /*0120*/  LDG.E.EL.64 R2, desc[UR4][R2.64] ;  /* 0x0000000402027981 */ /* 0x000ea2000c2e1b00 */
[----:B-1----:R-:W-:-:S06]  /*0130*/  IMAD.WIDE R6, R13, 0x4, R6 ;  /* 0x000000040d067825 */ /* 0x002fcc00078e0206 */
[----:B------:R-:W2:Y:S01]  /*0140*/  LDG.E.EL.64 R6, desc[UR4][R6.64] ;  /* 0x0000000406067981 */ /* 0x000ea2000c2e1b00 */
[----:B---3--:R-:W-:-:S06]  /*0150*/  IMAD.WIDE R4, R0, 0x4, R4 ;  /* 0x0000000400047825 */ /* 0x008fcc00078e0204 */
[----:B------:R-:W3:Y:S01]  /*0160*/  LDG.E.64 R4, desc[UR4][R4.64] ;  /* 0x0000000404047981 */ /* 0x000ee2000c1e1b00 */
[----:B----4-:R-:W-:-:S04]  /*0170*/  IMAD.WIDE R8, R13, 0x4, R8 ;  /* 0x000000040d087825 */ /* 0x010fc800078e0208 */
[----:B-----5:R-:W-:Y:S02]  /*0180*/  IMAD.WIDE R10, R13, 0x4, R10 ;  /* 0x000000040d0a7825 */ /* 0x020fe400078e020a */
[----:B------:R-:W4:Y:S04]  /*0190*/  LDG.E.EL.64 R8, desc[UR4][R8.64] ;  /* 0x0000000408087981 */ /* 0x000f28000c2e1b00 */
[----:B------:R-:W4:Y:S01]  /*01a0*/  LDG.E.EL.64 R10, desc[UR4][R10.64] ;  /* 0x000000040a0a7981 */ /* 0x000f22000c2e1b00 */
[----:B--2---:R-:W-:Y:S01]  /*01b0*/  FADD R2, R2, 9.9999997473787516356e-06 ;  /* 0x3727c5ac02027421 */ /* 0x004fe20000000000 */
[----:B------:R-:W-:-:S03]  /*01c0*/  FADD R3, R3, 9.9999997473787516356e-06 ;  /* 0x3727c5ac03037421 */ /* 0x000fc60000000000 */
[----:B------:R-:W1:Y:S08]  /*01d0*/  MUFU.SQRT R12, R2 ;  /* 0x00000002000c7308 */ /* 0x000e700000002000 */
[----:B------:R-:W2:Y:S01]  /*01e0*/  MUFU.SQRT R13, R3 ;  /* 0x00000003000d7308 */ /* 0x000ea20000002000 */
[C---:B-1----:R-:W-:Y:S02]  /*01f0*/  FSETP.GT.AND P0, PT, R12.reuse, 8.50705917302346158658e+37, PT ;  /* 0x7e8000000c00780b */ /* 0x042fe40003f04000 */
[----:B------:R-:W-:-:S02]  /*0200*/  FSETP.GEU.AND P2, PT, R12, 1.175494350822287508e-38, PT ;  /* 0x008000000c00780b */ /* 0x000fc40003f4e000 */
[C---:B--2---:R-:W-:Y:S02]  /*0210*/  FSETP.GT.AND P1, PT, R13.reuse, 8.50705917302346158658e+37, PT ;  /* 0x7e8000000d00780b */ /* 0x044fe40003f24000 */
[----:B------:R-:W-:-:S07]  /*0220*/  FSETP.GEU.AND P3, PT, R13, 1.175494350822287508e-38, PT ;  /* 0x008000000d00780b */ /* 0x000fce0003f6e000 */
[----:B------:R-:W-:Y:S01]  /*0230*/  @P0 FMUL R12, R12, 0.25 ;  /* 0x3e8000000c0c0820 */ /* 0x000fe20000400000 */
[----:B------:R-:W-:-:S03]  /*0240*/  HFMA2.MMA R2, -RZ, RZ, 1.625, 0 ;  /* 0x3e800000ff027435 */ /* 0x000fc600000001ff */
[----:B------:R-:W-:Y:S01]  /*0250*/  @!P2 FMUL R12, R12, 16777216 ;  /* 0x4b8000000c0ca820 */ /* 0x000fe20000400000 */
[----:B------:R-:W-:-:S04]  /*0260*/  @P1 FMUL R13, R13, 0.25 ;  /* 0x3e8000000d0d1820 */ /* 0x000fc80000400000 */
[----:B------:R-:W-:Y:S01]  /*0270*/  @!P3 FMUL R13, R13, 16777216 ;  /* 0x4b8000000d0db820 */ /* 0x000fe20000400000 */
[----:B------:R-:W1:Y:S01]  /*0280*/  MUFU.RCP R12, R12 ;  /* 0x0000000c000c7308 */ /* 0x000e620000001000 */
[----:B------:R-:W-:-:S07]  /*0290*/  FSEL R3, R2, 1, P0 ;  /* 0x3f80000002037808 */ /* 0x000fce0000000000 */
[----:B------:R-:W2:Y:S01]  /*02a0*/  MUFU.RCP R13, R13 ;  /* 0x0000000d000d7308 */ /* 0x000ea20000001000 */
[----:B------:R-:W-:Y:S01]  /*02b0*/  FSEL R2, R2, 1, P1 ;  /* 0x3f80000002027808 */ /* 0x000fe20000800000 */
[----:B------:R-:W-:Y:S01]  /*02c0*/  @!P2 FMUL R3, R3, 16777216 ;  /* 0x4b8000000303a820 */ /* 0x000fe20000400000 */
[----:B---3--:R-:W-:-:S03]  /*02d0*/  FADD R5, R5, -R7 ;  /* 0x8000000705057221 */ /* 0x008fc60000000000 */
[----:B------:R-:W-:Y:S01]  /*02e0*/  @!P3 FMUL R2, R2, 16777216 ;  /* 0x4b8000000202b820 */ /* 0x000fe20000400000 */
[----:B------:R-:W-:Y:S01]  /*02f0*/  FADD R4, R4, -R6 ;  /* 0x8000000604047221 */ /* 0x000fe20000000000 */
[----:B-1----:R-:W-:Y:S02]  /*0300*/  FMUL R7, R12, R3 ;  /* 0x000000030c077220 */ /* 0x002fe40000400000 */
[----:B--2---:R-:W-:Y:S02]  /*0310*/  FMUL R6, R13, R2 ;  /* 0x000000020d067220 */ /* 0x004fe40000400000 */
[----:B------:R-:W1:Y:S01]  /*0320*/  LDC.64 R2, c[0x0][0x210] ;  /* 0x00008400ff027b82 */ /* 0x000e620000000a00 */
[----:B------:R-:W-:Y:S01]  /*0330*/  FMUL R7, R4, R7 ;  /* 0x0000000704077220 */ /* 0x000fe20000400000 */
[----:B------:R-:W-:-:S03]  /*0340*/  FMUL R6, R5, R6 ;  /* 0x0000000605067220 */ /* 0x000fc60000400000 */
[----:B----4-:R-:W-:Y:S01]  /*0350*/  FFMA R8, R8, R7, R10 ;  /* 0x0000000708087223 */ /* 0x010fe2000000000a */
[----:B------:R-:W-:-:S04]  /*0360*/  FFMA R9, R9, R6, R11 ;  /* 0x0000000609097223 */ /* 0x000fc8000000000b */
[----:B------:R-:W-:Y:S02]  /*0370*/  FSETP.GT.AND P0, PT, R8, RZ, PT ;  /* 0x000000ff0800720b */ /* 0x000fe40003f04000 */
[----:B------:R-:W-:-:S11]  /*0380*/  FSETP.GT.AND P1, PT, R9, RZ, PT ;  /* 0x000000ff0900720b */ /* 0x000fd60003f24000 */
[----:B------:R-:W-:Y:S01]  /*0390*/  @!P0 FMUL R8, R8, 0.10000000149011611938 ;  /* 0x3dcccccd08088820 */ /* 0x000fe20000400000 */
[----:B-1----:R-:W-:-:S04]  /*03a0*/  IMAD.WIDE R2, R0, 0x4, R2 ;  /* 0x0000000400027825 */ /* 0x002fc800078e0202 */
[----:B------:R-:W-:-:S05]  /*03b0*/  @!P1 FMUL R9, R9, 0.10000000149011611938 ;  /* 0x3dcccccd09099820 */ /* 0x000fca0000400000 */
[----:B------:R-:W-:Y:S01]  /*03c0*/  STG.E.64 desc[UR4][R2.64], R8 ;  /* 0x0000000802007986 */ /* 0x000fe2000c101b04 */
[----:B------:R-:W-:Y:S05]  /*03d0*/  EXIT ;  /* 0x000000000000794d */ /* 0x000fea0003800000 */
.L_x_0:
[----:B------:R-:W-:-:S00]  /*03e0*/  BRA `(.L_x_0) ;  /* 0xfffffffc00fc7947 */ /* 0x000fc0000383ffff */
[----:B------:R-:W-:-:S00]  /*03f0*/  NOP ;  /* 0x0000000000007918 */ /* 0x000fc00000000000 */
        /* <DEDUP_REMOVED lines=8> */
.L_x_1:


//--------------------- .nv.global.init           --------------------------
	.section	.nv.global.init,"aw",@progbits
.nv.global.init:
	.type		_$_str,@object
	.size		_$_str,(_$_str_$_2 - _$_str)
_$_str:
        /*0000*/ 	.byte	0x5f, 0x5f, 0x43, 0x55, 0x44, 0x41, 0x5f, 0x46, 0x54, 0x5a, 0x00
	.type		_$_str_$_2,@object
	.size		_$_str_$_2,(.L_1 - _$_str_$_2)
_$_str_$_2:
        /*000b*/ 	.byte	0x5f, 0x5f, 0x43, 0x55, 0x44, 0x41, 0x5f, 0x50, 0x52, 0x45, 0x43, 0x5f, 0x53, 0x51, 0x52, 0x54
        /*001b*/ 	.byte	0x00
.L_1:


//--------------------- .nv.constant0.triton_poi_fused__native_batch_norm_legit_no_training_leaky_relu_17 --------------------------
	.section	.nv.constant0.triton_poi_fused__native_batch_norm_legit_no_training_leaky_relu_17,"a",@progbits
	.sectionflags	@""
	.align	4
.nv.constant0.triton_poi_fused__native_batch_norm_legit_no_training_leaky_relu_17:
	.zero		580
